//
// Generated by NVIDIA NVVM Compiler
//
// Compiler Build ID: CL-36424714
// Cuda compilation tools, release 13.0, V13.0.88
// Based on NVVM 20.0.0
//

.version 9.0
.target sm_100
.address_size 64

	// .globl	_Z15cuda_mandelbrotPi

.visible .entry _Z15cuda_mandelbrotPi(
	.param .u64 .ptr .align 1 _Z15cuda_mandelbrotPi_param_0
)
{
	.reg .pred 	%p<13>;
	.reg .b32 	%r<25>;
	.reg .b64 	%rd<5>;
	.reg .b64 	%fd<70>;

	ld.param.u64 	%rd2, [_Z15cuda_mandelbrotPi_param_0];
	mov.u32 	%r13, %ctaid.x;
	mov.u32 	%r14, %ntid.x;
	mov.u32 	%r15, %tid.x;
	mad.lo.s32 	%r1, %r13, %r14, %r15;
	mov.u32 	%r16, %ctaid.y;
	mov.u32 	%r17, %ntid.y;
	mov.u32 	%r18, %tid.y;
	mad.lo.s32 	%r19, %r16, %r17, %r18;
	setp.gt.s32 	%p1, %r1, 2999;
	setp.gt.u32 	%p2, %r19, 999;
	or.pred  	%p3, %p1, %p2;
	@%p3 bra 	$L__BB0_19;
	cvta.to.global.u64 	%rd3, %rd2;
	mad.lo.s32 	%r21, %r19, 3000, %r1;
	mul.wide.s32 	%rd4, %r21, 4;
	add.s64 	%rd1, %rd3, %rd4;
	mov.b32 	%r22, 0;
	st.global.u32 	[%rd1], %r22;
	cvt.rn.f64.s32 	%fd40, %r1;
	fma.rn.f64 	%fd1, %fd40, 0d3F50624DD2F1A9FC, 0dC000000000000000;
	cvt.rn.f64.u32 	%fd41, %r19;
	fma.rn.f64 	%fd2, %fd41, 0d3F50624DD2F1A9FC, 0dBFF0000000000000;
	mov.f64 	%fd66, 0d0000000000000000;
	mov.b32 	%r3, 1;
	mov.f64 	%fd67, %fd66;
	mov.f64 	%fd68, %fd66;
	mov.f64 	%fd69, %fd66;
$L__BB0_2:
	add.f64 	%fd42, %fd69, %fd69;
	fma.rn.f64 	%fd7, %fd42, %fd68, %fd2;
	sub.f64 	%fd43, %fd67, %fd66;
	add.f64 	%fd8, %fd1, %fd43;
	mul.f64 	%fd9, %fd8, %fd8;
	mul.f64 	%fd10, %fd7, %fd7;
	add.f64 	%fd44, %fd10, %fd9;
	setp.ltu.f64 	%p4, %fd44, 0d4010000000000000;
	@%p4 bra 	$L__BB0_3;
	bra.uni 	$L__BB0_17;
$L__BB0_3:
	add.f64 	%fd45, %fd8, %fd8;
	fma.rn.f64 	%fd11, %fd45, %fd7, %fd2;
	sub.f64 	%fd46, %fd9, %fd10;
	add.f64 	%fd12, %fd1, %fd46;
	mul.f64 	%fd13, %fd12, %fd12;
	mul.f64 	%fd14, %fd11, %fd11;
	add.f64 	%fd47, %fd14, %fd13;
	setp.ge.f64 	%p5, %fd47, 0d4010000000000000;
	@%p5 bra 	$L__BB0_16;
	add.f64 	%fd48, %fd12, %fd12;
	fma.rn.f64 	%fd15, %fd48, %fd11, %fd2;
	sub.f64 	%fd49, %fd13, %fd14;
	add.f64 	%fd16, %fd1, %fd49;
	mul.f64 	%fd17, %fd16, %fd16;
	mul.f64 	%fd18, %fd15, %fd15;
	add.f64 	%fd50, %fd18, %fd17;
	setp.ge.f64 	%p6, %fd50, 0d4010000000000000;
	@%p6 bra 	$L__BB0_15;
	add.f64 	%fd51, %fd16, %fd16;
	fma.rn.f64 	%fd19, %fd51, %fd15, %fd2;
	sub.f64 	%fd52, %fd17, %fd18;
	add.f64 	%fd20, %fd1, %fd52;
	mul.f64 	%fd21, %fd20, %fd20;
	mul.f64 	%fd22, %fd19, %fd19;
	add.f64 	%fd53, %fd22, %fd21;
	setp.ge.f64 	%p7, %fd53, 0d4010000000000000;
	@%p7 bra 	$L__BB0_14;
	add.f64 	%fd54, %fd20, %fd20;
	fma.rn.f64 	%fd23, %fd54, %fd19, %fd2;
	sub.f64 	%fd55, %fd21, %fd22;
	add.f64 	%fd24, %fd1, %fd55;
	mul.f64 	%fd25, %fd24, %fd24;
	mul.f64 	%fd26, %fd23, %fd23;
	add.f64 	%fd56, %fd26, %fd25;
	setp.ge.f64 	%p8, %fd56, 0d4010000000000000;
	@%p8 bra 	$L__BB0_13;
	add.f64 	%fd57, %fd24, %fd24;
	fma.rn.f64 	%fd27, %fd57, %fd23, %fd2;
	sub.f64 	%fd58, %fd25, %fd26;
	add.f64 	%fd28, %fd1, %fd58;
	mul.f64 	%fd29, %fd28, %fd28;
	mul.f64 	%fd30, %fd27, %fd27;
	add.f64 	%fd59, %fd30, %fd29;
	setp.ge.f64 	%p9, %fd59, 0d4010000000000000;
	@%p9 bra 	$L__BB0_12;
	add.f64 	%fd60, %fd28, %fd28;
	fma.rn.f64 	%fd31, %fd60, %fd27, %fd2;
	sub.f64 	%fd61, %fd29, %fd30;
	add.f64 	%fd32, %fd1, %fd61;
	mul.f64 	%fd33, %fd32, %fd32;
	mul.f64 	%fd34, %fd31, %fd31;
	add.f64 	%fd62, %fd34, %fd33;
	setp.ge.f64 	%p10, %fd62, 0d4010000000000000;
	@%p10 bra 	$L__BB0_11;
	add.f64 	%fd63, %fd32, %fd32;
	fma.rn.f64 	%fd68, %fd63, %fd31, %fd2;
	sub.f64 	%fd64, %fd33, %fd34;
	add.f64 	%fd69, %fd1, %fd64;
	mul.f64 	%fd67, %fd69, %fd69;
	mul.f64 	%fd66, %fd68, %fd68;
	add.f64 	%fd65, %fd66, %fd67;
	setp.ge.f64 	%p11, %fd65, 0d4010000000000000;
	@%p11 bra 	$L__BB0_10;
	bra.uni 	$L__BB0_18;
$L__BB0_10:
	add.s32 	%r3, %r3, 7;
	bra.uni 	$L__BB0_17;
$L__BB0_11:
	add.s32 	%r3, %r3, 6;
	bra.uni 	$L__BB0_17;
$L__BB0_12:
	add.s32 	%r3, %r3, 5;
	bra.uni 	$L__BB0_17;
$L__BB0_13:
	add.s32 	%r3, %r3, 4;
	bra.uni 	$L__BB0_17;
$L__BB0_14:
	add.s32 	%r3, %r3, 3;
	bra.uni 	$L__BB0_17;
$L__BB0_15:
	add.s32 	%r3, %r3, 2;
	bra.uni 	$L__BB0_17;
$L__BB0_16:
	add.s32 	%r3, %r3, 1;
$L__BB0_17:
	st.global.u32 	[%rd1], %r3;
	bra.uni 	$L__BB0_19;
$L__BB0_18:
	add.s32 	%r3, %r3, 8;
	setp.ne.s32 	%p12, %r3, 1001;
	@%p12 bra 	$L__BB0_2;
$L__BB0_19:
	ret;

}


// ===== COMPILED SASS (sm_100) =====

	.target	sm_100

	.elftype	@"ET_EXEC"


//--------------------- .note.nv.tkinfo           --------------------------
	.section	.note.nv.tkinfo,"",@"SHT_NOTE"
	.sectionflags	@"SHF_NOTE_NV_TKINFO"
	.tkinfo
        /*0018*/ 	.word	0x00000002
        /*0030*/ 	.string	""
        /*0030*/ 	.string	"ptxas"
        /*0030*/ 	.string	"Cuda compilation tools, release 13.0, V13.0.88"
        /*0030*/ 	.string	"Build cuda_13.0.r13.0/compiler.36424714_0"
        /*0030*/ 	.string	"-arch sm_100 -m 64 "



//--------------------- .note.nv.cuinfo           --------------------------
	.section	.note.nv.cuinfo,"",@"SHT_NOTE"
	.sectionflags	@"SHF_NOTE_NV_CUINFO"
        /*0018*/ 	.short	0x0002
        /*001a*/ 	.short	0x0064
        /*001c*/ 	.short	0x0082
	.zero		2


//--------------------- .nv.info                  --------------------------
	.section	.nv.info,"",@"SHT_CUDA_INFO"
	.align	4


	//----- nvinfo : EIATTR_REGCOUNT
	.align		4
        /*0000*/ 	.byte	0x04, 0x2f
        /*0002*/ 	.short	(.L_1 - .L_0)
	.align		4
.L_0:
        /*0004*/ 	.word	index@(_Z15cuda_mandelbrotPi)
        /*0008*/ 	.word	0x00000016


	//----- nvinfo : EIATTR_FRAME_SIZE
	.align		4
.L_1:
        /*000c*/ 	.byte	0x04, 0x11
        /*000e*/ 	.short	(.L_3 - .L_2)
	.align		4
.L_2:
        /*0010*/ 	.word	index@(_Z15cuda_mandelbrotPi)
        /*0014*/ 	.word	0x00000000


	//----- nvinfo : EIATTR_MIN_STACK_SIZE
	.align		4
.L_3:
        /*0018*/ 	.byte	0x04, 0x12
        /*001a*/ 	.short	(.L_5 - .L_4)
	.align		4
.L_4:
        /*001c*/ 	.word	index@(_Z15cuda_mandelbrotPi)
        /*0020*/ 	.word	0x00000000
.L_5:


//--------------------- .nv.compat                --------------------------
	.section	.nv.compat,"",@"SHT_CUDA_COMPAT_INFO"
	.align	4
        /*0000*/ 	.byte	0x02, 0x09, 0x00, 0x00, 0x02, 0x02, 0x01, 0x00, 0x02, 0x05, 0x05, 0x00, 0x03, 0x07, 0x01, 0x01
        /*0010*/ 	.byte	0x02, 0x03, 0x00, 0x00, 0x02, 0x06, 0x01, 0x00, 0x04, 0x0b, 0x08, 0x00, 0x01, 0x00, 0x00, 0x00
        /*0020*/ 	.byte	0x00, 0x00, 0x00, 0x00


//--------------------- .nv.info._Z15cuda_mandelbrotPi --------------------------
	.section	.nv.info._Z15cuda_mandelbrotPi,"",@"SHT_CUDA_INFO"
	.sectionflags	@""
	.align	4


	//----- nvinfo : EIATTR_CUDA_API_VERSION
	.align		4
        /*0000*/ 	.byte	0x04, 0x37
        /*0002*/ 	.short	(.L_7 - .L_6)
.L_6:
        /*0004*/ 	.word	0x00000082


	//----- nvinfo : EIATTR_KPARAM_INFO
	.align		4
.L_7:
        /*0008*/ 	.byte	0x04, 0x17
        /*000a*/ 	.short	(.L_9 - .L_8)
.L_8:
        /*000c*/ 	.word	0x00000000
        /*0010*/ 	.short	0x0000
        /*0012*/ 	.short	0x0000
        /*0014*/ 	.byte	0x00, 0xf5, 0x21, 0x00


	//----- nvinfo : EIATTR_SPARSE_MMA_MASK
	.align		4
.L_9:
        /*0018*/ 	.byte	0x03, 0x50
        /*001a*/ 	.short	0x0000


	//----- nvinfo : EIATTR_MAXREG_COUNT
	.align		4
        /*001c*/ 	.byte	0x03, 0x1b
        /*001e*/ 	.short	0x00ff


	//----- nvinfo : EIATTR_MERCURY_ISA_VERSION
	.align		4
        /*0020*/ 	.byte	0x03, 0x5f
        /*0022*/ 	.short	0x0101


	//----- nvinfo : EIATTR_VRC_CTA_INIT_COUNT
	.align		4
        /*0024*/ 	.byte	0x02, 0x4a
	.zero		1
	.zero		1


	//----- nvinfo : EIATTR_EXIT_INSTR_OFFSETS
	.align		4
        /*0028*/ 	.byte	0x04, 0x1c
        /*002a*/ 	.short	(.L_11 - .L_10)


	//   ....[0]....
.L_10:
        /*002c*/ 	.word	0x000000b0


	//   ....[1]....
        /*0030*/ 	.word	0x00000680


	//   ....[2]....
        /*0034*/ 	.word	0x00000780


	//----- nvinfo : EIATTR_CRS_STACK_SIZE
	.align		4
.L_11:
        /*0038*/ 	.byte	0x04, 0x1e
        /*003a*/ 	.short	(.L_13 - .L_12)
.L_12:
        /*003c*/ 	.word	0x00000000


	//----- nvinfo : EIATTR_CBANK_PARAM_SIZE
	.align		4
.L_13:
        /*0040*/ 	.byte	0x03, 0x19
        /*0042*/ 	.short	0x0008


	//----- nvinfo : EIATTR_PARAM_CBANK
	.align		4
        /*0044*/ 	.byte	0x04, 0x0a
        /*0046*/ 	.short	(.L_15 - .L_14)
	.align		4
.L_14:
        /*0048*/ 	.word	index@(.nv.constant0._Z15cuda_mandelbrotPi)
        /*004c*/ 	.short	0x0380
        /*004e*/ 	.short	0x0008


	//----- nvinfo : EIATTR_SW_WAR
	.align		4
.L_15:
        /*0050*/ 	.byte	0x04, 0x36
        /*0052*/ 	.short	(.L_17 - .L_16)
.L_16:
        /*0054*/ 	.word	0x00000008
.L_17:


//--------------------- .nv.callgraph             --------------------------
	.section	.nv.callgraph,"",@"SHT_CUDA_CALLGRAPH"
	.align	4
	.sectionentsize	8
	.align		4
        /*0000*/ 	.word	0x00000000
	.align		4
        /*0004*/ 	.word	0xffffffff
	.align		4
        /*0008*/ 	.word	0x00000000
	.align		4
        /*000c*/ 	.word	0xfffffffe
	.align		4
        /*0010*/ 	.word	0x00000000
	.align		4
        /*0014*/ 	.word	0xfffffffd
	.align		4
        /*0018*/ 	.word	0x00000000
	.align		4
        /*001c*/ 	.word	0xfffffffc


//--------------------- .text._Z15cuda_mandelbrotPi --------------------------
	.section	.text._Z15cuda_mandelbrotPi,"ax",@progbits
	.align	128
        .global         _Z15cuda_mandelbrotPi
        .type           _Z15cuda_mandelbrotPi,@function
        .size           _Z15cuda_mandelbrotPi,(.L_x_11 - _Z15cuda_mandelbrotPi)
        .other          _Z15cuda_mandelbrotPi,@"STO_CUDA_ENTRY STV_DEFAULT"
_Z15cuda_mandelbrotPi:
.text._Z15cuda_mandelbrotPi:
[----:B------:R-:W-:Y:S01]  /*0000*/  LDC R1, c[0x0][0x37c] ;  /* 0x0000df00ff017b82 */ /* 0x000fe20000000800 */
[----:B------:R-:W0:Y:S07]  /*0010*/  S2R R2, SR_TID.Y ;  /* 0x0000000000027919 */ /* 0x000e2e0000002200 */
[----:B------:R-:W1:Y:S01]  /*0020*/  LDC R0, c[0x0][0x360] ;  /* 0x0000d800ff007b82 */ /* 0x000e620000000800 */
[----:B------:R-:W1:Y:S07]  /*0030*/  S2R R3, SR_TID.X ;  /* 0x0000000000037919 */ /* 0x000e6e0000002100 */
[----:B------:R-:W0:Y:S08]  /*0040*/  S2UR UR5, SR_CTAID.Y ;  /* 0x00000000000579c3 */ /* 0x000e300000002600 */
[----:B------:R-:W0:Y:S08]  /*0050*/  LDC R19, c[0x0][0x364] ;  /* 0x0000d900ff137b82 */ /* 0x000e300000000800 */
[----:B------:R-:W1:Y:S01]  /*0060*/  S2UR UR4, SR_CTAID.X ;  /* 0x00000000000479c3 */ /* 0x000e620000002500 */
[----:B0-----:R-:W-:-:S05]  /*0070*/  IMAD R19, R19, UR5, R2 ;  /* 0x0000000513137c24 */ /* 0x001fca000f8e0202 */
[----:B------:R-:W-:Y:S01]  /*0080*/  ISETP.GT.U32.AND P0, PT, R19, 0x3e7, PT ;  /* 0x000003e71300780c */ /* 0x000fe20003f04070 */
[----:B-1----:R-:W-:-:S05]  /*0090*/  IMAD R0, R0, UR4, R3 ;  /* 0x0000000400007c24 */ /* 0x002fca000f8e0203 */
[----:B------:R-:W-:-:S13]  /*00a0*/  ISETP.GT.OR P0, PT, R0, 0xbb7, P0 ;  /* 0x00000bb70000780c */ /* 0x000fda0000704670 */
[----:B------:R-:W-:Y:S05]  /*00b0*/  @P0 EXIT ;  /* 0x000000000000094d */ /* 0x000fea0003800000 */
[----:B------:R-:W0:Y:S01]  /*00c0*/  LDC.64 R2, c[0x0][0x380] ;  /* 0x0000e000ff027b82 */ /* 0x000e220000000a00 */
[----:B------:R-:W1:Y:S01]  /*00d0*/  LDCU.64 UR4, c[0x0][0x358] ;  /* 0x00006b00ff0477ac */ /* 0x000e620008000a00 */
[----:B------:R-:W-:Y:S01]  /*00e0*/  IMAD R7, R19, 0xbb8, R0 ;  /* 0x00000bb813077824 */ /* 0x000fe200078e0200 */
[----:B------:R-:W2:Y:S01]  /*00f0*/  I2F.F64 R4, R0 ;  /* 0x0000000000047312 */ /* 0x000ea20000201c00 */
[----:B------:R-:W-:Y:S01]  /*0100*/  IMAD.MOV.U32 R8, RZ, RZ, -0x2d0e5604 ;  /* 0xd2f1a9fcff087424 */ /* 0x000fe200078e00ff */
[----:B------:R-:W-:Y:S01]  /*0110*/  BSSY.RECONVERGENT B0, `(.L_x_0) ;  /* 0x0000065000007945 */ /* 0x000fe20003800200 */
[----:B------:R-:W-:Y:S01]  /*0120*/  IMAD.MOV.U32 R9, RZ, RZ, 0x3f50624d ;  /* 0x3f50624dff097424 */ /* 0x000fe200078e00ff */
[----:B------:R-:W-:Y:S02]  /*0130*/  CS2R R10, SRZ ;  /* 0x00000000000a7805 */ /* 0x000fe4000001ff00 */
[----:B------:R-:W-:Y:S02]  /*0140*/  CS2R R12, SRZ ;  /* 0x00000000000c7805 */ /* 0x000fe4000001ff00 */
[----:B------:R-:W-:-:S02]  /*0150*/  CS2R R14, SRZ ;  /* 0x00000000000e7805 */ /* 0x000fc4000001ff00 */
[----:B------:R-:W-:Y:S01]  /*0160*/  CS2R R16, SRZ ;  /* 0x0000000000107805 */ /* 0x000fe2000001ff00 */
[-C--:B--2---:R-:W-:Y:S01]  /*0170*/  DFMA R4, R4, R8.reuse, -2 ;  /* 0xc00000000404742b */ /* 0x084fe20000000008 */
[----:B0-----:R-:W-:Y:S02]  /*0180*/  IMAD.WIDE R2, R7, 0x4, R2 ;  /* 0x0000000407027825 */ /* 0x001fe400078e0202 */
[----:B------:R-:W0:Y:S03]  /*0190*/  I2F.F64.U32 R6, R19 ;  /* 0x0000001300067312 */ /* 0x000e260000201800 */
[----:B-1----:R1:W-:Y:S01]  /*01a0*/  STG.E desc[UR4][R2.64], RZ ;  /* 0x000000ff02007986 */ /* 0x0023e2000c101904 */
[----:B0-----:R-:W-:Y:S01]  /*01b0*/  DFMA R6, R6, R8, -1 ;  /* 0xbff000000606742b */ /* 0x001fe20000000008 */
[----:B-1----:R-:W-:-:S10]  /*01c0*/  MOV R9, 0x1 ;  /* 0x0000000100097802 */ /* 0x002fd40000000f00 */
.L_x_9:
[----:B------:R-:W-:Y:S02]  /*01d0*/  DADD R10, R12, -R10 ;  /* 0x000000000c0a7229 */ /* 0x000fe4000000080a */
[----:B------:R-:W-:-:S06]  /*01e0*/  DADD R16, R16, R16 ;  /* 0x0000000010107229 */ /* 0x000fcc0000000010 */
[----:B------:R-:W-:Y:S02]  /*01f0*/  DADD R10, R4, R10 ;  /* 0x00000000040a7229 */ /* 0x000fe4000000000a */
[----:B------:R-:W-:-:S06]  /*0200*/  DFMA R14, R16, R14, R6 ;  /* 0x0000000e100e722b */ /* 0x000fcc0000000006 */
[----:B------:R-:W-:Y:S02]  /*0210*/  DMUL R12, R10, R10 ;  /* 0x0000000a0a0c7228 */ /* 0x000fe40000000000 */
[----:B------:R-:W-:-:S08]  /*0220*/  DMUL R16, R14, R14 ;  /* 0x0000000e0e107228 */ /* 0x000fd00000000000 */
[----:B------:R-:W-:-:S08]  /*0230*/  DADD R18, R12, R16 ;  /* 0x000000000c127229 */ /* 0x000fd00000000010 */
[----:B------:R-:W-:-:S14]  /*0240*/  DSETP.GE.AND P0, PT, R18, 4, PT ;  /* 0x401000001200742a */ /* 0x000fdc0003f06000 */
[----:B------:R-:W-:Y:S05]  /*0250*/  @P0 BRA `(.L_x_1) ;  /* 0x0000000400400947 */ /* 0x000fea0003800000 */
        /* <DEDUP_REMOVED lines=63> */
[----:B------:R-:W-:-:S05]  /*0650*/  VIADD R9, R9, 0x8 ;  /* 0x0000000809097836 */ /* 0x000fca0000000000 */
[----:B------:R-:W-:-:S13]  /*0660*/  ISETP.NE.AND P0, PT, R9, 0x3e9, PT ;  /* 0x000003e90900780c */ /* 0x000fda0003f05270 */
[----:B------:R-:W-:Y:S05]  /*0670*/  @P0 BRA `(.L_x_9) ;  /* 0xfffffff800d40947 */ /* 0x000fea000383ffff */
[----:B------:R-:W-:Y:S05]  /*0680*/  EXIT ;  /* 0x000000000000794d */ /* 0x000fea0003800000 */
.L_x_8:
[----:B------:R-:W-:Y:S01]  /*0690*/  IADD3 R9, PT, PT, R9, 0x7, RZ ;  /* 0x0000000709097810 */ /* 0x000fe20007ffe0ff */
[----:B------:R-:W-:Y:S06]  /*06a0*/  BRA `(.L_x_1) ;  /* 0x00000000002c7947 */ /* 0x000fec0003800000 */
.L_x_7:
[----:B------:R-:W-:Y:S01]  /*06b0*/  VIADD R9, R9, 0x6 ;  /* 0x0000000609097836 */ /* 0x000fe20000000000 */
[----:B------:R-:W-:Y:S06]  /*06c0*/  BRA `(.L_x_1) ;  /* 0x0000000000247947 */ /* 0x000fec0003800000 */
.L_x_6:
[----:B------:R-:W-:Y:S01]  /*06d0*/  IADD3 R9, PT, PT, R9, 0x5, RZ ;  /* 0x0000000509097810 */ /* 0x000fe20007ffe0ff */
[----:B------:R-:W-:Y:S06]  /*06e0*/  BRA `(.L_x_1) ;  /* 0x00000000001c7947 */ /* 0x000fec0003800000 */
.L_x_5:
[----:B------:R-:W-:Y:S01]  /*06f0*/  VIADD R9, R9, 0x4 ;  /* 0x0000000409097836 */ /* 0x000fe20000000000 */
[----:B------:R-:W-:Y:S06]  /*0700*/  BRA `(.L_x_1) ;  /* 0x0000000000147947 */ /* 0x000fec0003800000 */
.L_x_4:
[----:B------:R-:W-:Y:S01]  /*0710*/  IADD3 R9, PT, PT, R9, 0x3, RZ ;  /* 0x0000000309097810 */ /* 0x000fe20007ffe0ff */
[----:B------:R-:W-:Y:S06]  /*0720*/  BRA `(.L_x_1) ;  /* 0x00000000000c7947 */ /* 0x000fec0003800000 */
.L_x_3:
[----:B------:R-:W-:Y:S01]  /*0730*/  VIADD R9, R9, 0x2 ;  /* 0x0000000209097836 */ /* 0x000fe20000000000 */
[----:B------:R-:W-:Y:S06]  /*0740*/  BRA `(.L_x_1) ;  /* 0x0000000000047947 */ /* 0x000fec0003800000 */
.L_x_2:
[----:B------:R-:W-:-:S07]  /*0750*/  IADD3 R9, PT, PT, R9, 0x1, RZ ;  /* 0x0000000109097810 */ /* 0x000fce0007ffe0ff */
.L_x_1:
[----:B------:R-:W-:Y:S05]  /*0760*/  BSYNC.RECONVERGENT B0 ;  /* 0x0000000000007941 */ /* 0x000fea0003800200 */
.L_x_0:
[----:B------:R-:W-:Y:S01]  /*0770*/  STG.E desc[UR4][R2.64], R9 ;  /* 0x0000000902007986 */ /* 0x000fe2000c101904 */
[----:B------:R-:W-:Y:S05]  /*0780*/  EXIT ;  /* 0x000000000000794d */ /* 0x000fea0003800000 */
.L_x_10:
[----:B------:R-:W-:-:S00]  /*0790*/  BRA `(.L_x_10) ;  /* 0xfffffffc00fc7947 */ /* 0x000fc0000383ffff */
[----:B------:R-:W-:-:S00]  /*07a0*/  NOP ;  /* 0x0000000000007918 */ /* 0x000fc00000000000 */
        /* <DEDUP_REMOVED lines=13> */
.L_x_11:


//--------------------- .nv.shared.reserved.0     --------------------------
	.section	.nv.shared.reserved.0,"aw",@nobits
	.weak		__nv_reservedSMEM_offset_0_alias
	.size		__nv_reservedSMEM_offset_0_alias, 0, 64
	.other		__nv_reservedSMEM_offset_0_alias,@"STO_CUDA_RESERVED_SHARED STV_DEFAULT"
__nv_reservedSMEM_offset_0_alias:
	.zero		0
	.zero		64


//--------------------- .nv.constant0._Z15cuda_mandelbrotPi --------------------------
	.section	.nv.constant0._Z15cuda_mandelbrotPi,"a",@progbits
	.sectionflags	@""
	.align	4
.nv.constant0._Z15cuda_mandelbrotPi:
	.zero		904


//--------------------- SYMBOLS --------------------------

	.type		.nv.reservedSmem.offset0,@object
	.size		.nv.reservedSmem.offset0,0x4
